	.headerflags	@"EF_CUDA_TEXMODE_UNIFIED EF_CUDA_64BIT_ADDRESS EF_CUDA_ACCELERATORS EF_CUDA_SM90 EF_CUDA_VIRTUAL_SM(EF_CUDA_SM90)"
	.elftype	@"ET_EXEC"


//--------------------- .nv.info                  --------------------------
	.section	.nv.info,"",@"SHT_CUDA_INFO"
	.align	4


	//----- nvinfo : EIATTR_REGCOUNT
	.align		4
        /*0000*/ 	.byte	0x04, 0x2f
        /*0002*/ 	.short	(.L_1 - .L_0)
	.align		4
.L_0:
        /*0004*/ 	.word	index@(triton_poi_fused_avg_pool2d_0)
        /*0008*/ 	.word	0x0000000c


	//----- nvinfo : EIATTR_MIN_STACK_SIZE
	.align		4
.L_1:
        /*000c*/ 	.byte	0x04, 0x12
        /*000e*/ 	.short	(.L_3 - .L_2)
	.align		4
.L_2:
        /*0010*/ 	.word	index@(triton_poi_fused_avg_pool2d_0)
        /*0014*/ 	.word	0x00000000


	//----- nvinfo : EIATTR_FRAME_SIZE
	.align		4
.L_3:
        /*0018*/ 	.byte	0x04, 0x11
        /*001a*/ 	.short	(.L_5 - .L_4)
	.align		4
.L_4:
        /*001c*/ 	.word	index@(triton_poi_fused_avg_pool2d_0)
        /*0020*/ 	.word	0x00000000


	//----- nvinfo : EIATTR_MIN_STACK_SIZE
	.align		4
.L_5:
        /*0024*/ 	.byte	0x04, 0x12
        /*0026*/ 	.short	(.L_7 - .L_6)
	.align		4
.L_6:
        /*0028*/ 	.word	index@(triton_poi_fused_avg_pool2d_0)
        /*002c*/ 	.word	0x00000000
.L_7:


//--------------------- .nv.info.triton_poi_fused_avg_pool2d_0 --------------------------
	.section	.nv.info.triton_poi_fused_avg_pool2d_0,"",@"SHT_CUDA_INFO"
	.sectionflags	@""
	.align	4


	//----- nvinfo : EIATTR_CUDA_API_VERSION
	.align		4
        /*0000*/ 	.byte	0x04, 0x37
        /*0002*/ 	.short	(.L_9 - .L_8)
.L_8:
        /*0004*/ 	.word	0x0000007c


	//----- nvinfo : EIATTR_KPARAM_INFO
	.align		4
.L_9:
        /*0008*/ 	.byte	0x04, 0x17
        /*000a*/ 	.short	(.L_11 - .L_10)
.L_10:
        /*000c*/ 	.word	0x00000000
        /*0010*/ 	.short	0x0002
        /*0012*/ 	.short	0x0010
        /*0014*/ 	.byte	0x00, 0xf0, 0x11, 0x00


	//----- nvinfo : EIATTR_KPARAM_INFO
	.align		4
.L_11:
        /*0018*/ 	.byte	0x04, 0x17
        /*001a*/ 	.short	(.L_13 - .L_12)
.L_12:
        /*001c*/ 	.word	0x00000000
        /*0020*/ 	.short	0x0001
        /*0022*/ 	.short	0x0008
        /*0024*/ 	.byte	0x00, 0xf4, 0x21, 0x00


	//----- nvinfo : EIATTR_KPARAM_INFO
	.align		4
.L_13:
        /*0028*/ 	.byte	0x04, 0x17
        /*002a*/ 	.short	(.L_15 - .L_14)
.L_14:
        /*002c*/ 	.word	0x00000000
        /*0030*/ 	.short	0x0000
        /*0032*/ 	.short	0x0000
        /*0034*/ 	.byte	0x00, 0xf4, 0x21, 0x00


	//----- nvinfo : EIATTR_SPARSE_MMA_MASK
	.align		4
.L_15:
        /*0038*/ 	.byte	0x03, 0x50
        /*003a*/ 	.short	0x0000


	//----- nvinfo : EIATTR_MAXREG_COUNT
	.align		4
        /*003c*/ 	.byte	0x03, 0x1b
        /*003e*/ 	.short	0x00ff


	//----- nvinfo : EIATTR_EXIT_INSTR_OFFSETS
	.align		4
        /*0040*/ 	.byte	0x04, 0x1c
        /*0042*/ 	.short	(.L_17 - .L_16)


	//   ....[0]....
.L_16:
        /*0044*/ 	.word	0x00000130


	//   ....[1]....
        /*0048*/ 	.word	0x00000160


	//----- nvinfo : EIATTR_REQNTID
	.align		4
.L_17:
        /*004c*/ 	.byte	0x04, 0x10
        /*004e*/ 	.short	(.L_19 - .L_18)
.L_18:
        /*0050*/ 	.word	0x00000020
        /*0054*/ 	.word	0x00000001
        /*0058*/ 	.word	0x00000001


	//----- nvinfo : EIATTR_CBANK_PARAM_SIZE
	.align		4
.L_19:
        /*005c*/ 	.byte	0x03, 0x19
        /*005e*/ 	.short	0x0014


	//----- nvinfo : EIATTR_PARAM_CBANK
	.align		4
        /*0060*/ 	.byte	0x04, 0x0a
        /*0062*/ 	.short	(.L_21 - .L_20)
	.align		4
.L_20:
        /*0064*/ 	.word	index@(.nv.constant0.triton_poi_fused_avg_pool2d_0)
        /*0068*/ 	.short	0x0210
        /*006a*/ 	.short	0x0014


	//----- nvinfo : EIATTR_SW_WAR
	.align		4
.L_21:
        /*006c*/ 	.byte	0x04, 0x36
        /*006e*/ 	.short	(.L_23 - .L_22)
.L_22:
        /*0070*/ 	.word	0x00000008
.L_23:


//--------------------- .nv.callgraph             --------------------------
	.section	.nv.callgraph,"",@"SHT_CUDA_CALLGRAPH"
	.align	4
	.sectionentsize	8
	.align		4
        /*0000*/ 	.word	0x00000000
	.align		4
        /*0004*/ 	.word	0xffffffff
	.align		4
        /*0008*/ 	.word	0x00000000
	.align		4
        /*000c*/ 	.word	0xfffffffe
	.align		4
        /*0010*/ 	.word	0x00000000
	.align		4
        /*0014*/ 	.word	0xfffffffd
	.align		4
        /*0018*/ 	.word	0x00000000
	.align		4
        /*001c*/ 	.word	0xfffffffc


//--------------------- .text.triton_poi_fused_avg_pool2d_0 --------------------------
	.section	.text.triton_poi_fused_avg_pool2d_0,"ax",@progbits
	.align	128
        .global         triton_poi_fused_avg_pool2d_0
        .type           triton_poi_fused_avg_pool2d_0,@function
        .size           triton_poi_fused_avg_pool2d_0,(.L_x_1 - triton_poi_fused_avg_pool2d_0)
        .other          triton_poi_fused_avg_pool2d_0,@"STO_CUDA_ENTRY STV_DEFAULT"
triton_poi_fused_avg_pool2d_0:
.text.triton_poi_fused_avg_pool2d_0:
[----:B------:R-:W0:Y:S02]  /*0000*/  LDC R1, c[0x0][0x28] ;  /* 0x00000a00ff017b82 */ /* 0x000e240000000800 */
[----:B------:R-:W1:Y:S01]  /*0010*/  S2R R6, SR_TID.X ;  /* 0x0000000000067919 */ /* 0x000e620000002100 */
[----:B------:R-:W2:Y:S01]  /*0020*/  LDC.64 R2, c[0x0][0x210] ;  /* 0x00008400ff027b82 */ /* 0x000ea20000000a00 */
[----:B------:R-:W-:Y:S01]  /*0030*/  MOV R9, RZ ;  /* 0x000000ff00097202 */ /* 0x000fe20000000f00 */
[----:B------:R-:W-:Y:S01]  /*0040*/  ULDC.64 UR4, c[0x0][0x208] ;  /* 0x0000820000047ab9 */ /* 0x000fe20000000a00 */
[----:B------:R-:W3:Y:S01]  /*0050*/  S2R R7, SR_CTAID.X ;  /* 0x0000000000077919 */ /* 0x000ee20000002500 */
[----:B-1----:R-:W-:-:S05]  /*0060*/  LOP3.LUT R0, R6, 0x7, RZ, 0xc0, !PT ;  /* 0x0000000706007812 */ /* 0x002fca00078ec0ff */
[----:B---3--:R-:W-:Y:S01]  /*0070*/  IMAD R7, R7, 0x8, R0 ;  /* 0x0000000807077824 */ /* 0x008fe200078e0200 */
[----:B------:R-:W-:-:S03]  /*0080*/  HFMA2.MMA R0, -RZ, RZ, 0, 0 ;  /* 0x00000000ff007435 */ /* 0x000fc600000001ff */
[C---:B------:R-:W-:Y:S01]  /*0090*/  IMAD.SHL.U32 R5, R7.reuse, 0x2, RZ ;  /* 0x0000000207057824 */ /* 0x040fe200078e00ff */
[----:B------:R-:W-:-:S03]  /*00a0*/  ISETP.GE.AND P0, PT, R7, 0x8, PT ;  /* 0x000000080700780c */ /* 0x000fc60003f06270 */
[----:B--2---:R-:W-:Y:S02]  /*00b0*/  IMAD.WIDE R2, R5, 0x4, R2 ;  /* 0x0000000405027825 */ /* 0x004fe400078e0202 */
[----:B------:R-:W1:Y:S08]  /*00c0*/  LDC.64 R4, c[0x0][0x218] ;  /* 0x00008600ff047b82 */ /* 0x000e700000000a00 */
[----:B------:R-:W2:Y:S04]  /*00d0*/  @!P0 LDG.E.EL R0, desc[UR4][R2.64] ;  /* 0x0000000402008981 */ /* 0x000ea8000c2e1900 */
[----:B------:R-:W2:Y:S01]  /*00e0*/  @!P0 LDG.E.EL R9, desc[UR4][R2.64+0x4] ;  /* 0x0000040402098981 */ /* 0x000ea2000c2e1900 */
[----:B------:R-:W-:-:S04]  /*00f0*/  LOP3.LUT P0, RZ, R6, 0x18, RZ, 0xc0, !PT ;  /* 0x0000001806ff7812 */ /* 0x000fc8000780c0ff */
[C---:B------:R-:W-:Y:S01]  /*0100*/  ISETP.LT.AND P0, PT, R7.reuse, 0x8, !P0 ;  /* 0x000000080700780c */ /* 0x040fe20004701270 */
[----:B-1----:R-:W-:-:S04]  /*0110*/  IMAD.WIDE R4, R7, 0x4, R4 ;  /* 0x0000000407047825 */ /* 0x002fc800078e0204 */
[----:B--2---:R-:W-:-:S08]  /*0120*/  FADD R0, R9, R0 ;  /* 0x0000000009007221 */ /* 0x004fd00000000000 */
[----:B------:R-:W-:Y:S05]  /*0130*/  @!P0 EXIT ;  /* 0x000000000000894d */ /* 0x000fea0003800000 */
[----:B------:R-:W-:-:S05]  /*0140*/  FMUL R3, R0, 0.5 ;  /* 0x3f00000000037820 */ /* 0x000fca0000400000 */
[----:B------:R-:W-:Y:S01]  /*0150*/  STG.E desc[UR4][R4.64], R3 ;  /* 0x0000000304007986 */ /* 0x000fe2000c101904 */
[----:B------:R-:W-:Y:S05]  /*0160*/  EXIT ;  /* 0x000000000000794d */ /* 0x000fea0003800000 */
.L_x_0:
[----:B------:R-:W-:-:S00]  /*0170*/  BRA `(.L_x_0) ;  /* 0xfffffffc00fc7947 */ /* 0x000fc0000383ffff */
[----:B------:R-:W-:-:S00]  /*0180*/  NOP ;  /* 0x0000000000007918 */ /* 0x000fc00000000000 */
[----:B------:R-:W-:-:S00]  /*0190*/  NOP ;  /* 0x0000000000007918 */ /* 0x000fc00000000000 */
[----:B------:R-:W-:-:S00]  /*01a0*/  NOP ;  /* 0x0000000000007918 */ /* 0x000fc00000000000 */
[----:B------:R-:W-:-:S00]  /*01b0*/  NOP ;  /* 0x0000000000007918 */ /* 0x000fc00000000000 */
[----:B------:R-:W-:-:S00]  /*01c0*/  NOP ;  /* 0x0000000000007918 */ /* 0x000fc00000000000 */
[----:B------:R-:W-:-:S00]  /*01d0*/  NOP ;  /* 0x0000000000007918 */ /* 0x000fc00000000000 */
[----:B------:R-:W-:-:S00]  /*01e0*/  NOP ;  /* 0x0000000000007918 */ /* 0x000fc00000000000 */
[----:B------:R-:W-:-:S00]  /*01f0*/  NOP ;  /* 0x0000000000007918 */ /* 0x000fc00000000000 */
.L_x_1:


//--------------------- .nv.constant0.triton_poi_fused_avg_pool2d_0 --------------------------
	.section	.nv.constant0.triton_poi_fused_avg_pool2d_0,"a",@progbits
	.sectionflags	@""
	.align	4
.nv.constant0.triton_poi_fused_avg_pool2d_0:
	.zero		548
